//
// Generated by NVIDIA NVVM Compiler
//
// Compiler Build ID: CL-36424714
// Cuda compilation tools, release 13.0, V13.0.88
// Based on NVVM 20.0.0
//

.version 9.0
.target sm_100
.address_size 64

	// .globl	default_function_kernel

.visible .entry default_function_kernel(
	.param .u64 .ptr .align 1 default_function_kernel_param_0,
	.param .u64 .ptr .align 1 default_function_kernel_param_1
)
.maxntid 40
{
	.reg .pred 	%p<5>;
	.reg .b32 	%r<45>;
	.reg .b32 	%f<8>;
	.reg .b64 	%rd<9>;

	ld.param.u64 	%rd3, [default_function_kernel_param_0];
	ld.param.u64 	%rd4, [default_function_kernel_param_1];
	cvta.to.global.u64 	%rd1, %rd4;
	cvta.to.global.u64 	%rd5, %rd3;
	mov.u32 	%r13, %ctaid.x;
	mov.u32 	%r14, %tid.x;
	mad.lo.s32 	%r15, %r13, 40, %r14;
	mul.wide.u32 	%rd6, %r15, 4;
	add.s64 	%rd2, %rd5, %rd6;
	mov.b32 	%r16, -8388611;
	st.global.u32 	[%rd2], %r16;
	shr.u32 	%r17, %r14, 3;
	mad.lo.s32 	%r18, %r13, 5, %r17;
	shl.b32 	%r19, %r18, 1;
	sub.s32 	%r20, 6, %r19;
	and.b32  	%r21, %r20, 6;
	setp.ne.s32 	%p1, %r21, 0;
	and.b32  	%r22, %r18, 7;
	mad.lo.s32 	%r23, %r22, 3, 3;
	shr.u32 	%r24, %r23, 2;
	mul.lo.s32 	%r25, %r22, 6;
	shr.u32 	%r1, %r25, 3;
	and.b32  	%r26, %r14, 1;
	setp.eq.b32 	%p2, %r26, 1;
	and.b32  	%r27, %r14, 7;
	mad.lo.s32 	%r28, %r27, 5, 5;
	shr.u32 	%r29, %r28, 1;
	and.b32  	%r30, %r14, 6;
	mad.lo.s32 	%r31, %r30, 5, 5;
	shr.u32 	%r32, %r31, 1;
	add.s32 	%r33, %r32, 1;
	mul.lo.s32 	%r34, %r27, 20;
	shr.u32 	%r35, %r34, 3;
	shr.u32 	%r36, %r18, 3;
	selp.u32 	%r37, 1, 0, %p1;
	add.s32 	%r38, %r24, %r37;
	sub.s32 	%r2, %r38, %r1;
	selp.b32 	%r39, %r29, %r33, %p2;
	sub.s32 	%r3, %r39, %r35;
	mad.lo.s32 	%r4, %r36, 120, %r35;
	mov.b32 	%r42, 0;
	mov.f32 	%f7, 0fFF7FFFFD;
$L__BB0_1:
	setp.ge.s32 	%p3, %r42, %r2;
	@%p3 bra 	$L__BB0_6;
	add.s32 	%r41, %r42, %r1;
	mad.lo.s32 	%r43, %r41, 20, %r4;
	mov.b32 	%r44, 0;
$L__BB0_3:
	setp.ge.s32 	%p4, %r44, %r3;
	@%p4 bra 	$L__BB0_5;
	mul.wide.u32 	%rd7, %r43, 4;
	add.s64 	%rd8, %rd1, %rd7;
	ld.global.nc.f32 	%f5, [%rd8];
	max.f32 	%f7, %f7, %f5;
	st.global.f32 	[%rd2], %f7;
	add.s32 	%r44, %r44, 1;
	add.s32 	%r43, %r43, 1;
	bra.uni 	$L__BB0_3;
$L__BB0_5:
	add.s32 	%r42, %r42, 1;
	bra.uni 	$L__BB0_1;
$L__BB0_6:
	ret;

}


// ===== COMPILED SASS (sm_100) =====

	.target	sm_100

	.elftype	@"ET_EXEC"


//--------------------- .note.nv.tkinfo           --------------------------
	.section	.note.nv.tkinfo,"",@"SHT_NOTE"
	.sectionflags	@"SHF_NOTE_NV_TKINFO"
	.tkinfo
        /*0018*/ 	.word	0x00000002
        /*0030*/ 	.string	""
        /*0030*/ 	.string	"ptxas"
        /*0030*/ 	.string	"Cuda compilation tools, release 13.0, V13.0.88"
        /*0030*/ 	.string	"Build cuda_13.0.r13.0/compiler.36424714_0"
        /*0030*/ 	.string	"-arch sm_100 -m 64 "



//--------------------- .note.nv.cuinfo           --------------------------
	.section	.note.nv.cuinfo,"",@"SHT_NOTE"
	.sectionflags	@"SHF_NOTE_NV_CUINFO"
        /*0018*/ 	.short	0x0002
        /*001a*/ 	.short	0x0064
        /*001c*/ 	.short	0x0082
	.zero		2


//--------------------- .nv.info                  --------------------------
	.section	.nv.info,"",@"SHT_CUDA_INFO"
	.align	4


	//----- nvinfo : EIATTR_REGCOUNT
	.align		4
        /*0000*/ 	.byte	0x04, 0x2f
        /*0002*/ 	.short	(.L_1 - .L_0)
	.align		4
.L_0:
        /*0004*/ 	.word	index@(default_function_kernel)
        /*0008*/ 	.word	0x00000014


	//----- nvinfo : EIATTR_FRAME_SIZE
	.align		4
.L_1:
        /*000c*/ 	.byte	0x04, 0x11
        /*000e*/ 	.short	(.L_3 - .L_2)
	.align		4
.L_2:
        /*0010*/ 	.word	index@(default_function_kernel)
        /*0014*/ 	.word	0x00000000


	//----- nvinfo : EIATTR_MIN_STACK_SIZE
	.align		4
.L_3:
        /*0018*/ 	.byte	0x04, 0x12
        /*001a*/ 	.short	(.L_5 - .L_4)
	.align		4
.L_4:
        /*001c*/ 	.word	index@(default_function_kernel)
        /*0020*/ 	.word	0x00000000
.L_5:


//--------------------- .nv.compat                --------------------------
	.section	.nv.compat,"",@"SHT_CUDA_COMPAT_INFO"
	.align	4
        /*0000*/ 	.byte	0x02, 0x09, 0x00, 0x00, 0x02, 0x02, 0x01, 0x00, 0x02, 0x05, 0x05, 0x00, 0x03, 0x07, 0x01, 0x01
        /*0010*/ 	.byte	0x02, 0x03, 0x00, 0x00, 0x02, 0x06, 0x01, 0x00, 0x04, 0x0b, 0x08, 0x00, 0x09, 0x00, 0x00, 0x00
        /*0020*/ 	.byte	0x00, 0x00, 0x00, 0x00


//--------------------- .nv.info.default_function_kernel --------------------------
	.section	.nv.info.default_function_kernel,"",@"SHT_CUDA_INFO"
	.sectionflags	@""
	.align	4


	//----- nvinfo : EIATTR_CUDA_API_VERSION
	.align		4
        /*0000*/ 	.byte	0x04, 0x37
        /*0002*/ 	.short	(.L_7 - .L_6)
.L_6:
        /*0004*/ 	.word	0x00000082


	//----- nvinfo : EIATTR_KPARAM_INFO
	.align		4
.L_7:
        /*0008*/ 	.byte	0x04, 0x17
        /*000a*/ 	.short	(.L_9 - .L_8)
.L_8:
        /*000c*/ 	.word	0x00000000
        /*0010*/ 	.short	0x0001
        /*0012*/ 	.short	0x0008
        /*0014*/ 	.byte	0x00, 0xf5, 0x21, 0x00


	//----- nvinfo : EIATTR_KPARAM_INFO
	.align		4
.L_9:
        /*0018*/ 	.byte	0x04, 0x17
        /*001a*/ 	.short	(.L_11 - .L_10)
.L_10:
        /*001c*/ 	.word	0x00000000
        /*0020*/ 	.short	0x0000
        /*0022*/ 	.short	0x0000
        /*0024*/ 	.byte	0x00, 0xf5, 0x21, 0x00


	//----- nvinfo : EIATTR_SPARSE_MMA_MASK
	.align		4
.L_11:
        /*0028*/ 	.byte	0x03, 0x50
        /*002a*/ 	.short	0x0000


	//----- nvinfo : EIATTR_MAXREG_COUNT
	.align		4
        /*002c*/ 	.byte	0x03, 0x1b
        /*002e*/ 	.short	0x00ff


	//----- nvinfo : EIATTR_MERCURY_ISA_VERSION
	.align		4
        /*0030*/ 	.byte	0x03, 0x5f
        /*0032*/ 	.short	0x0101


	//----- nvinfo : EIATTR_VRC_CTA_INIT_COUNT
	.align		4
        /*0034*/ 	.byte	0x02, 0x4a
	.zero		1
	.zero		1


	//----- nvinfo : EIATTR_EXIT_INSTR_OFFSETS
	.align		4
        /*0038*/ 	.byte	0x04, 0x1c
        /*003a*/ 	.short	(.L_13 - .L_12)


	//   ....[0]....
.L_12:
        /*003c*/ 	.word	0x00000260


	//   ....[1]....
        /*0040*/ 	.word	0x000003d0


	//----- nvinfo : EIATTR_MAX_THREADS
	.align		4
.L_13:
        /*0044*/ 	.byte	0x04, 0x05
        /*0046*/ 	.short	(.L_15 - .L_14)
.L_14:
        /*0048*/ 	.word	0x00000028
        /*004c*/ 	.word	0x00000001
        /*0050*/ 	.word	0x00000001


	//----- nvinfo : EIATTR_CRS_STACK_SIZE
	.align		4
.L_15:
        /*0054*/ 	.byte	0x04, 0x1e
        /*0056*/ 	.short	(.L_17 - .L_16)
.L_16:
        /*0058*/ 	.word	0x00000000


	//----- nvinfo : EIATTR_CBANK_PARAM_SIZE
	.align		4
.L_17:
        /*005c*/ 	.byte	0x03, 0x19
        /*005e*/ 	.short	0x0010


	//----- nvinfo : EIATTR_PARAM_CBANK
	.align		4
        /*0060*/ 	.byte	0x04, 0x0a
        /*0062*/ 	.short	(.L_19 - .L_18)
	.align		4
.L_18:
        /*0064*/ 	.word	index@(.nv.constant0.default_function_kernel)
        /*0068*/ 	.short	0x0380
        /*006a*/ 	.short	0x0010


	//----- nvinfo : EIATTR_SW_WAR
	.align		4
.L_19:
        /*006c*/ 	.byte	0x04, 0x36
        /*006e*/ 	.short	(.L_21 - .L_20)
.L_20:
        /*0070*/ 	.word	0x00000008
.L_21:


//--------------------- .nv.callgraph             --------------------------
	.section	.nv.callgraph,"",@"SHT_CUDA_CALLGRAPH"
	.align	4
	.sectionentsize	8
	.align		4
        /*0000*/ 	.word	0x00000000
	.align		4
        /*0004*/ 	.word	0xffffffff
	.align		4
        /*0008*/ 	.word	0x00000000
	.align		4
        /*000c*/ 	.word	0xfffffffe
	.align		4
        /*0010*/ 	.word	0x00000000
	.align		4
        /*0014*/ 	.word	0xfffffffd
	.align		4
        /*0018*/ 	.word	0x00000000
	.align		4
        /*001c*/ 	.word	0xfffffffc


//--------------------- .text.default_function_kernel --------------------------
	.section	.text.default_function_kernel,"ax",@progbits
	.align	128
        .global         default_function_kernel
        .type           default_function_kernel,@function
        .size           default_function_kernel,(.L_x_5 - default_function_kernel)
        .other          default_function_kernel,@"STO_CUDA_ENTRY STV_DEFAULT"
default_function_kernel:
.text.default_function_kernel:
[----:B------:R-:W-:Y:S01]  /*0000*/  LDC R1, c[0x0][0x37c] ;  /* 0x0000df00ff017b82 */ /* 0x000fe20000000800 */
[----:B------:R-:W0:Y:S01]  /*0010*/  S2R R8, SR_TID.X ;  /* 0x0000000000087919 */ /* 0x000e220000002100 */
[----:B------:R-:W-:-:S06]  /*0020*/  IMAD.MOV.U32 R7, RZ, RZ, 0x6 ;  /* 0x00000006ff077424 */ /* 0x000fcc00078e00ff */
[----:B------:R-:W1:Y:S01]  /*0030*/  LDC.64 R2, c[0x0][0x380] ;  /* 0x0000e000ff027b82 */ /* 0x000e620000000a00 */
[----:B------:R-:W2:Y:S01]  /*0040*/  LDCU.64 UR4, c[0x0][0x358] ;  /* 0x00006b00ff0477ac */ /* 0x000ea20008000a00 */
[----:B------:R-:W3:Y:S01]  /*0050*/  S2R R5, SR_CTAID.X ;  /* 0x0000000000057919 */ /* 0x000ee20000002500 */
[----:B------:R-:W-:Y:S01]  /*0060*/  IMAD.MOV.U32 R11, RZ, RZ, -0x800003 ;  /* 0xff7ffffdff0b7424 */ /* 0x000fe200078e00ff */
[----:B0-----:R-:W-:Y:S02]  /*0070*/  SHF.R.U32.HI R0, RZ, 0x3, R8 ;  /* 0x00000003ff007819 */ /* 0x001fe40000011608 */
[----:B------:R-:W-:-:S03]  /*0080*/  LOP3.LUT R10, R8, 0x1, RZ, 0xc0, !PT ;  /* 0x00000001080a7812 */ /* 0x000fc600078ec0ff */
[C---:B---3--:R-:W-:Y:S01]  /*0090*/  IMAD R0, R5.reuse, 0x5, R0 ;  /* 0x0000000505007824 */ /* 0x048fe200078e0200 */
[----:B------:R-:W-:Y:S01]  /*00a0*/  ISETP.NE.U32.AND P0, PT, R10, 0x1, PT ;  /* 0x000000010a00780c */ /* 0x000fe20003f05070 */
[----:B------:R-:W-:Y:S02]  /*00b0*/  IMAD R5, R5, 0x28, R8 ;  /* 0x0000002805057824 */ /* 0x000fe400078e0208 */
[----:B------:R-:W-:Y:S02]  /*00c0*/  HFMA2 R10, -RZ, RZ, 0, 2.98023223876953125e-07 ;  /* 0x00000005ff0a7431 */ /* 0x000fe400000001ff */
[C---:B------:R-:W-:Y:S01]  /*00d0*/  IMAD R4, R0.reuse, -0x2, R7 ;  /* 0xfffffffe00047824 */ /* 0x040fe200078e0207 */
[----:B------:R-:W-:Y:S01]  /*00e0*/  LOP3.LUT R6, R0, 0x7, RZ, 0xc0, !PT ;  /* 0x0000000700067812 */ /* 0x000fe200078ec0ff */
[----:B------:R-:W-:Y:S02]  /*00f0*/  IMAD.MOV.U32 R7, RZ, RZ, 0x3 ;  /* 0x00000003ff077424 */ /* 0x000fe400078e00ff */
[----:B-1----:R-:W-:Y:S01]  /*0100*/  IMAD.WIDE.U32 R2, R5, 0x4, R2 ;  /* 0x0000000405027825 */ /* 0x002fe200078e0002 */
[----:B------:R-:W-:-:S03]  /*0110*/  LOP3.LUT P1, RZ, R4, 0x6, RZ, 0xc0, !PT ;  /* 0x0000000604ff7812 */ /* 0x000fc6000782c0ff */
[C---:B------:R-:W-:Y:S01]  /*0120*/  IMAD R4, R6.reuse, R7, 0x3 ;  /* 0x0000000306047424 */ /* 0x040fe200078e0207 */
[----:B--2---:R0:W-:Y:S01]  /*0130*/  STG.E desc[UR4][R2.64], R11 ;  /* 0x0000000b02007986 */ /* 0x0041e2000c101904 */
[----:B------:R-:W-:-:S03]  /*0140*/  IMAD R6, R6, 0x6, RZ ;  /* 0x0000000606067824 */ /* 0x000fc600078e02ff */
[----:B------:R-:W-:Y:S02]  /*0150*/  SHF.R.U32.HI R7, RZ, 0x2, R4 ;  /* 0x00000002ff077819 */ /* 0x000fe40000011604 */
[----:B------:R-:W-:Y:S02]  /*0160*/  LEA.HI R9, R4, 0x1, RZ, 0x1e ;  /* 0x0000000104097811 */ /* 0x000fe400078ff0ff */
[C---:B------:R-:W-:Y:S01]  /*0170*/  LOP3.LUT R4, R8.reuse, 0x7, RZ, 0xc0, !PT ;  /* 0x0000000708047812 */ /* 0x040fe200078ec0ff */
[----:B------:R-:W-:Y:S01]  /*0180*/  @!P1 IMAD.MOV R9, RZ, RZ, R7 ;  /* 0x000000ffff099224 */ /* 0x000fe200078e0207 */
[----:B------:R-:W-:Y:S02]  /*0190*/  LOP3.LUT R7, R8, 0x6, RZ, 0xc0, !PT ;  /* 0x0000000608077812 */ /* 0x000fe400078ec0ff */
[----:B------:R-:W-:Y:S01]  /*01a0*/  SHF.R.U32.HI R8, RZ, 0x3, R6 ;  /* 0x00000003ff087819 */ /* 0x000fe20000011606 */
[----:B------:R-:W-:Y:S02]  /*01b0*/  IMAD R5, R4, 0x14, RZ ;  /* 0x0000001404057824 */ /* 0x000fe400078e02ff */
[----:B------:R-:W-:-:S02]  /*01c0*/  IMAD R7, R7, R10, 0x5 ;  /* 0x0000000507077424 */ /* 0x000fc400078e020a */
[----:B------:R-:W-:Y:S01]  /*01d0*/  IMAD.IADD R17, R9, 0x1, -R8 ;  /* 0x0000000109117824 */ /* 0x000fe200078e0a08 */
[----:B------:R-:W-:Y:S01]  /*01e0*/  SHF.R.U32.HI R6, RZ, 0x3, R5 ;  /* 0x00000003ff067819 */ /* 0x000fe20000011605 */
[----:B------:R-:W-:Y:S01]  /*01f0*/  IMAD R4, R4, R10, 0x5 ;  /* 0x0000000504047424 */ /* 0x000fe200078e020a */
[----:B------:R-:W-:Y:S02]  /*0200*/  LEA.HI R7, R7, 0x1, RZ, 0x1f ;  /* 0x0000000107077811 */ /* 0x000fe400078ff8ff */
[----:B------:R-:W-:Y:S02]  /*0210*/  ISETP.GT.AND P1, PT, R17, RZ, PT ;  /* 0x000000ff1100720c */ /* 0x000fe40003f24270 */
[----:B------:R-:W-:Y:S02]  /*0220*/  SHF.R.U32.HI R5, RZ, 0x3, R0 ;  /* 0x00000003ff057819 */ /* 0x000fe40000011600 */
[----:B------:R-:W-:-:S03]  /*0230*/  @!P0 SHF.R.U32.HI R7, RZ, 0x1, R4 ;  /* 0x00000001ff078819 */ /* 0x000fc60000011604 */
[----:B------:R-:W-:Y:S01]  /*0240*/  IMAD R9, R5, 0x78, R6 ;  /* 0x0000007805097824 */ /* 0x000fe200078e0206 */
[----:B------:R-:W-:-:S05]  /*0250*/  IADD3 R0, PT, PT, -R6, R7, RZ ;  /* 0x0000000706007210 */ /* 0x000fca0007ffe1ff */
[----:B0-----:R-:W-:Y:S05]  /*0260*/  @!P1 EXIT ;  /* 0x000000000000994d */ /* 0x001fea0003800000 */
[----:B------:R-:W-:Y:S02]  /*0270*/  IMAD.MOV.U32 R10, RZ, RZ, RZ ;  /* 0x000000ffff0a7224 */ /* 0x000fe400078e00ff */
[----:B------:R-:W-:-:S07]  /*0280*/  IMAD.MOV.U32 R11, RZ, RZ, -0x800003 ;  /* 0xff7ffffdff0b7424 */ /* 0x000fce00078e00ff */
.L_x_3:
[----:B------:R-:W-:Y:S01]  /*0290*/  ISETP.GT.AND P1, PT, R0, RZ, PT ;  /* 0x000000ff0000720c */ /* 0x000fe20003f24270 */
[----:B------:R-:W-:Y:S01]  /*02a0*/  BSSY.RECONVERGENT B0, `(.L_x_0) ;  /* 0x0000011000007945 */ /* 0x000fe20003800200 */
[----:B------:R-:W-:Y:S01]  /*02b0*/  MOV R5, R10 ;  /* 0x0000000a00057202 */ /* 0x000fe20000000f00 */
[----:B------:R-:W-:-:S05]  /*02c0*/  VIADD R10, R10, 0x1 ;  /* 0x000000010a0a7836 */ /* 0x000fca0000000000 */
[----:B------:R-:W-:-:S05]  /*02d0*/  ISETP.GE.AND P0, PT, R10, R17, PT ;  /* 0x000000110a00720c */ /* 0x000fca0003f06270 */
[----:B-1----:R-:W-:Y:S08]  /*02e0*/  @!P1 BRA `(.L_x_1) ;  /* 0x0000000000309947 */ /* 0x002ff00003800000 */
[----:B------:R-:W0:Y:S01]  /*02f0*/  LDC.64 R6, c[0x0][0x388] ;  /* 0x0000e200ff067b82 */ /* 0x000e220000000a00 */
[----:B------:R-:W-:Y:S02]  /*0300*/  IMAD.IADD R4, R8, 0x1, R5 ;  /* 0x0000000108047824 */ /* 0x000fe400078e0205 */
[----:B------:R-:W-:Y:S02]  /*0310*/  HFMA2 R15, -RZ, RZ, 0, 0 ;  /* 0x00000000ff0f7431 */ /* 0x000fe400000001ff */
[----:B------:R-:W-:-:S07]  /*0320*/  IMAD R13, R4, 0x14, R9 ;  /* 0x00000014040d7824 */ /* 0x000fce00078e0209 */
.L_x_2:
[----:B0-----:R-:W-:-:S06]  /*0330*/  IMAD.WIDE.U32 R4, R13, 0x4, R6 ;  /* 0x000000040d047825 */ /* 0x001fcc00078e0006 */
[----:B------:R-:W2:Y:S01]  /*0340*/  LDG.E.CONSTANT R4, desc[UR4][R4.64] ;  /* 0x0000000404047981 */ /* 0x000ea2000c1e9900 */
[----:B------:R-:W-:Y:S01]  /*0350*/  VIADD R15, R15, 0x1 ;  /* 0x000000010f0f7836 */ /* 0x000fe20000000000 */
[----:B------:R-:W-:-:S04]  /*0360*/  IADD3 R13, PT, PT, R13, 0x1, RZ ;  /* 0x000000010d0d7810 */ /* 0x000fc80007ffe0ff */
[----:B------:R-:W-:Y:S02]  /*0370*/  ISETP.GE.AND P1, PT, R15, R0, PT ;  /* 0x000000000f00720c */ /* 0x000fe40003f26270 */
[----:B-12---:R-:W-:-:S05]  /*0380*/  FMNMX R11, R4, R11, !PT ;  /* 0x0000000b040b7209 */ /* 0x006fca0007800000 */
[----:B------:R1:W-:Y:S06]  /*0390*/  STG.E desc[UR4][R2.64], R11 ;  /* 0x0000000b02007986 */ /* 0x0003ec000c101904 */
[----:B------:R-:W-:Y:S05]  /*03a0*/  @!P1 BRA `(.L_x_2) ;  /* 0xfffffffc00e09947 */ /* 0x000fea000383ffff */
.L_x_1:
[----:B------:R-:W-:Y:S05]  /*03b0*/  BSYNC.RECONVERGENT B0 ;  /* 0x0000000000007941 */ /* 0x000fea0003800200 */
.L_x_0:
[----:B------:R-:W-:Y:S05]  /*03c0*/  @!P0 BRA `(.L_x_3) ;  /* 0xfffffffc00b08947 */ /* 0x000fea000383ffff */
[----:B------:R-:W-:Y:S05]  /*03d0*/  EXIT ;  /* 0x000000000000794d */ /* 0x000fea0003800000 */
.L_x_4:
[----:B------:R-:W-:-:S00]  /*03e0*/  BRA `(.L_x_4) ;  /* 0xfffffffc00fc7947 */ /* 0x000fc0000383ffff */
[----:B------:R-:W-:-:S00]  /*03f0*/  NOP ;  /* 0x0000000000007918 */ /* 0x000fc00000000000 */
        /* <DEDUP_REMOVED lines=8> */
.L_x_5:


//--------------------- .nv.shared.reserved.0     --------------------------
	.section	.nv.shared.reserved.0,"aw",@nobits
	.weak		__nv_reservedSMEM_offset_0_alias
	.size		__nv_reservedSMEM_offset_0_alias, 0, 64
	.other		__nv_reservedSMEM_offset_0_alias,@"STO_CUDA_RESERVED_SHARED STV_DEFAULT"
__nv_reservedSMEM_offset_0_alias:
	.zero		0
	.zero		64


//--------------------- .nv.constant0.default_function_kernel --------------------------
	.section	.nv.constant0.default_function_kernel,"a",@progbits
	.sectionflags	@""
	.align	4
.nv.constant0.default_function_kernel:
	.zero		912


//--------------------- SYMBOLS --------------------------

	.type		.nv.reservedSmem.offset0,@object
	.size		.nv.reservedSmem.offset0,0x4
